//
// Generated by NVIDIA NVVM Compiler
//
// Compiler Build ID: CL-36424714
// Cuda compilation tools, release 13.0, V13.0.88
// Based on NVVM 20.0.0
//

.version 9.0
.target sm_100
.address_size 64

	// .globl	_Z9DP_kernelPiS_ii

.visible .entry _Z9DP_kernelPiS_ii(
	.param .u64 .ptr .align 1 _Z9DP_kernelPiS_ii_param_0,
	.param .u64 .ptr .align 1 _Z9DP_kernelPiS_ii_param_1,
	.param .u32 _Z9DP_kernelPiS_ii_param_2,
	.param .u32 _Z9DP_kernelPiS_ii_param_3
)
{
	.reg .pred 	%p<2>;
	.reg .b32 	%r<14>;
	.reg .b64 	%rd<11>;

	ld.param.u64 	%rd3, [_Z9DP_kernelPiS_ii_param_0];
	ld.param.u64 	%rd2, [_Z9DP_kernelPiS_ii_param_1];
	ld.param.u32 	%r5, [_Z9DP_kernelPiS_ii_param_2];
	ld.param.u32 	%r6, [_Z9DP_kernelPiS_ii_param_3];
	cvta.to.global.u64 	%rd1, %rd3;
	mov.u32 	%r7, %ctaid.x;
	mov.u32 	%r8, %ntid.x;
	mov.u32 	%r9, %tid.x;
	mad.lo.s32 	%r1, %r7, %r8, %r9;
	mul.wide.s32 	%rd4, %r1, 4;
	add.s64 	%rd5, %rd1, %rd4;
	ld.global.u32 	%r13, [%rd5];
	setp.lt.s32 	%p1, %r1, %r5;
	@%p1 bra 	$L__BB0_2;
	sub.s32 	%r10, %r1, %r5;
	mul.wide.s32 	%rd6, %r10, 4;
	add.s64 	%rd7, %rd1, %rd6;
	ld.global.u32 	%r11, [%rd7];
	add.s32 	%r12, %r11, %r6;
	max.s32 	%r13, %r13, %r12;
$L__BB0_2:
	cvta.to.global.u64 	%rd8, %rd2;
	add.s64 	%rd10, %rd8, %rd4;
	st.global.u32 	[%rd10], %r13;
	ret;

}


// ===== COMPILED SASS (sm_100) =====

	.target	sm_100

	.elftype	@"ET_EXEC"


//--------------------- .note.nv.tkinfo           --------------------------
	.section	.note.nv.tkinfo,"",@"SHT_NOTE"
	.sectionflags	@"SHF_NOTE_NV_TKINFO"
	.tkinfo
        /*0018*/ 	.word	0x00000002
        /*0030*/ 	.string	""
        /*0030*/ 	.string	"ptxas"
        /*0030*/ 	.string	"Cuda compilation tools, release 13.0, V13.0.88"
        /*0030*/ 	.string	"Build cuda_13.0.r13.0/compiler.36424714_0"
        /*0030*/ 	.string	"-arch sm_100 -m 64 "



//--------------------- .note.nv.cuinfo           --------------------------
	.section	.note.nv.cuinfo,"",@"SHT_NOTE"
	.sectionflags	@"SHF_NOTE_NV_CUINFO"
        /*0018*/ 	.short	0x0002
        /*001a*/ 	.short	0x0064
        /*001c*/ 	.short	0x0082
	.zero		2


//--------------------- .nv.info                  --------------------------
	.section	.nv.info,"",@"SHT_CUDA_INFO"
	.align	4


	//----- nvinfo : EIATTR_REGCOUNT
	.align		4
        /*0000*/ 	.byte	0x04, 0x2f
        /*0002*/ 	.short	(.L_1 - .L_0)
	.align		4
.L_0:
        /*0004*/ 	.word	index@(_Z9DP_kernelPiS_ii)
        /*0008*/ 	.word	0x0000000e


	//----- nvinfo : EIATTR_FRAME_SIZE
	.align		4
.L_1:
        /*000c*/ 	.byte	0x04, 0x11
        /*000e*/ 	.short	(.L_3 - .L_2)
	.align		4
.L_2:
        /*0010*/ 	.word	index@(_Z9DP_kernelPiS_ii)
        /*0014*/ 	.word	0x00000000


	//----- nvinfo : EIATTR_MIN_STACK_SIZE
	.align		4
.L_3:
        /*0018*/ 	.byte	0x04, 0x12
        /*001a*/ 	.short	(.L_5 - .L_4)
	.align		4
.L_4:
        /*001c*/ 	.word	index@(_Z9DP_kernelPiS_ii)
        /*0020*/ 	.word	0x00000000
.L_5:


//--------------------- .nv.compat                --------------------------
	.section	.nv.compat,"",@"SHT_CUDA_COMPAT_INFO"
	.align	4
        /*0000*/ 	.byte	0x02, 0x09, 0x00, 0x00, 0x02, 0x02, 0x01, 0x00, 0x02, 0x05, 0x05, 0x00, 0x03, 0x07, 0x01, 0x01
        /*0010*/ 	.byte	0x02, 0x03, 0x00, 0x00, 0x02, 0x06, 0x01, 0x00, 0x04, 0x0b, 0x08, 0x00, 0x09, 0x00, 0x00, 0x00
        /*0020*/ 	.byte	0x00, 0x00, 0x00, 0x00


//--------------------- .nv.info._Z9DP_kernelPiS_ii --------------------------
	.section	.nv.info._Z9DP_kernelPiS_ii,"",@"SHT_CUDA_INFO"
	.sectionflags	@""
	.align	4


	//----- nvinfo : EIATTR_CUDA_API_VERSION
	.align		4
        /*0000*/ 	.byte	0x04, 0x37
        /*0002*/ 	.short	(.L_7 - .L_6)
.L_6:
        /*0004*/ 	.word	0x00000082


	//----- nvinfo : EIATTR_KPARAM_INFO
	.align		4
.L_7:
        /*0008*/ 	.byte	0x04, 0x17
        /*000a*/ 	.short	(.L_9 - .L_8)
.L_8:
        /*000c*/ 	.word	0x00000000
        /*0010*/ 	.short	0x0003
        /*0012*/ 	.short	0x0014
        /*0014*/ 	.byte	0x00, 0xf0, 0x11, 0x00


	//----- nvinfo : EIATTR_KPARAM_INFO
	.align		4
.L_9:
        /*0018*/ 	.byte	0x04, 0x17
        /*001a*/ 	.short	(.L_11 - .L_10)
.L_10:
        /*001c*/ 	.word	0x00000000
        /*0020*/ 	.short	0x0002
        /*0022*/ 	.short	0x0010
        /*0024*/ 	.byte	0x00, 0xf0, 0x11, 0x00


	//----- nvinfo : EIATTR_KPARAM_INFO
	.align		4
.L_11:
        /*0028*/ 	.byte	0x04, 0x17
        /*002a*/ 	.short	(.L_13 - .L_12)
.L_12:
        /*002c*/ 	.word	0x00000000
        /*0030*/ 	.short	0x0001
        /*0032*/ 	.short	0x0008
        /*0034*/ 	.byte	0x00, 0xf5, 0x21, 0x00


	//----- nvinfo : EIATTR_KPARAM_INFO
	.align		4
.L_13:
        /*0038*/ 	.byte	0x04, 0x17
        /*003a*/ 	.short	(.L_15 - .L_14)
.L_14:
        /*003c*/ 	.word	0x00000000
        /*0040*/ 	.short	0x0000
        /*0042*/ 	.short	0x0000
        /*0044*/ 	.byte	0x00, 0xf5, 0x21, 0x00


	//----- nvinfo : EIATTR_SPARSE_MMA_MASK
	.align		4
.L_15:
        /*0048*/ 	.byte	0x03, 0x50
        /*004a*/ 	.short	0x0000


	//----- nvinfo : EIATTR_MAXREG_COUNT
	.align		4
        /*004c*/ 	.byte	0x03, 0x1b
        /*004e*/ 	.short	0x00ff


	//----- nvinfo : EIATTR_MERCURY_ISA_VERSION
	.align		4
        /*0050*/ 	.byte	0x03, 0x5f
        /*0052*/ 	.short	0x0101


	//----- nvinfo : EIATTR_VRC_CTA_INIT_COUNT
	.align		4
        /*0054*/ 	.byte	0x02, 0x4a
	.zero		1
	.zero		1


	//----- nvinfo : EIATTR_EXIT_INSTR_OFFSETS
	.align		4
        /*0058*/ 	.byte	0x04, 0x1c
        /*005a*/ 	.short	(.L_17 - .L_16)


	//   ....[0]....
.L_16:
        /*005c*/ 	.word	0x00000130


	//----- nvinfo : EIATTR_CBANK_PARAM_SIZE
	.align		4
.L_17:
        /*0060*/ 	.byte	0x03, 0x19
        /*0062*/ 	.short	0x0018


	//----- nvinfo : EIATTR_PARAM_CBANK
	.align		4
        /*0064*/ 	.byte	0x04, 0x0a
        /*0066*/ 	.short	(.L_19 - .L_18)
	.align		4
.L_18:
        /*0068*/ 	.word	index@(.nv.constant0._Z9DP_kernelPiS_ii)
        /*006c*/ 	.short	0x0380
        /*006e*/ 	.short	0x0018


	//----- nvinfo : EIATTR_SW_WAR
	.align		4
.L_19:
        /*0070*/ 	.byte	0x04, 0x36
        /*0072*/ 	.short	(.L_21 - .L_20)
.L_20:
        /*0074*/ 	.word	0x00000008
.L_21:


//--------------------- .nv.callgraph             --------------------------
	.section	.nv.callgraph,"",@"SHT_CUDA_CALLGRAPH"
	.align	4
	.sectionentsize	8
	.align		4
        /*0000*/ 	.word	0x00000000
	.align		4
        /*0004*/ 	.word	0xffffffff
	.align		4
        /*0008*/ 	.word	0x00000000
	.align		4
        /*000c*/ 	.word	0xfffffffe
	.align		4
        /*0010*/ 	.word	0x00000000
	.align		4
        /*0014*/ 	.word	0xfffffffd
	.align		4
        /*0018*/ 	.word	0x00000000
	.align		4
        /*001c*/ 	.word	0xfffffffc


//--------------------- .text._Z9DP_kernelPiS_ii  --------------------------
	.section	.text._Z9DP_kernelPiS_ii,"ax",@progbits
	.align	128
        .global         _Z9DP_kernelPiS_ii
        .type           _Z9DP_kernelPiS_ii,@function
        .size           _Z9DP_kernelPiS_ii,(.L_x_1 - _Z9DP_kernelPiS_ii)
        .other          _Z9DP_kernelPiS_ii,@"STO_CUDA_ENTRY STV_DEFAULT"
_Z9DP_kernelPiS_ii:
.text._Z9DP_kernelPiS_ii:
[----:B------:R-:W-:Y:S01]  /*0000*/  LDC R1, c[0x0][0x37c] ;  /* 0x0000df00ff017b82 */ /* 0x000fe20000000800 */
[----:B------:R-:W0:Y:S07]  /*0010*/  S2R R0, SR_TID.X ;  /* 0x0000000000007919 */ /* 0x000e2e0000002100 */
[----:B------:R-:W0:Y:S01]  /*0020*/  S2UR UR4, SR_CTAID.X ;  /* 0x00000000000479c3 */ /* 0x000e220000002500 */
[----:B------:R-:W1:Y:S07]  /*0030*/  LDCU UR6, c[0x0][0x390] ;  /* 0x00007200ff0677ac */ /* 0x000e6e0008000800 */
[----:B------:R-:W0:Y:S08]  /*0040*/  LDC R9, c[0x0][0x360] ;  /* 0x0000d800ff097b82 */ /* 0x000e300000000800 */
[----:B------:R-:W2:Y:S01]  /*0050*/  LDC.64 R4, c[0x0][0x380] ;  /* 0x0000e000ff047b82 */ /* 0x000ea20000000a00 */
[----:B0-----:R-:W-:Y:S01]  /*0060*/  IMAD R9, R9, UR4, R0 ;  /* 0x0000000409097c24 */ /* 0x001fe2000f8e0200 */
[----:B------:R-:W0:Y:S04]  /*0070*/  LDCU.64 UR4, c[0x0][0x358] ;  /* 0x00006b00ff0477ac */ /* 0x000e280008000a00 */
[C---:B-1----:R-:W-:Y:S01]  /*0080*/  ISETP.GE.AND P0, PT, R9.reuse, UR6, PT ;  /* 0x0000000609007c0c */ /* 0x042fe2000bf06270 */
[----:B--2---:R-:W-:-:S12]  /*0090*/  IMAD.WIDE R2, R9, 0x4, R4 ;  /* 0x0000000409027825 */ /* 0x004fd800078e0204 */
[----:B------:R-:W-:Y:S01]  /*00a0*/  @P0 IADD3 R7, PT, PT, R9, -UR6, RZ ;  /* 0x8000000609070c10 */ /* 0x000fe2000fffe0ff */
[----:B0-----:R-:W2:Y:S01]  /*00b0*/  LDG.E R11, desc[UR4][R2.64] ;  /* 0x00000004020b7981 */ /* 0x001ea2000c1e1900 */
[----:B------:R-:W2:Y:S03]  /*00c0*/  @P0 LDC R0, c[0x0][0x394] ;  /* 0x0000e500ff000b82 */ /* 0x000ea60000000800 */
[----:B------:R-:W-:-:S05]  /*00d0*/  @P0 IMAD.WIDE R4, R7, 0x4, R4 ;  /* 0x0000000407040825 */ /* 0x000fca00078e0204 */
[----:B------:R-:W0:Y:S01]  /*00e0*/  LDC.64 R6, c[0x0][0x388] ;  /* 0x0000e200ff067b82 */ /* 0x000e220000000a00 */
[----:B------:R-:W2:Y:S01]  /*00f0*/  @P0 LDG.E R4, desc[UR4][R4.64] ;  /* 0x0000000404040981 */ /* 0x000ea2000c1e1900 */
[----:B0-----:R-:W-:Y:S01]  /*0100*/  IMAD.WIDE R6, R9, 0x4, R6 ;  /* 0x0000000409067825 */ /* 0x001fe200078e0206 */
[----:B--2---:R-:W-:-:S05]  /*0110*/  @P0 VIADDMNMX R11, R4, R0, R11, !PT ;  /* 0x00000000040b0246 */ /* 0x004fca000780010b */
[----:B------:R-:W-:Y:S01]  /*0120*/  STG.E desc[UR4][R6.64], R11 ;  /* 0x0000000b06007986 */ /* 0x000fe2000c101904 */
[----:B------:R-:W-:Y:S05]  /*0130*/  EXIT ;  /* 0x000000000000794d */ /* 0x000fea0003800000 */
.L_x_0:
[----:B------:R-:W-:-:S00]  /*0140*/  BRA `(.L_x_0) ;  /* 0xfffffffc00fc7947 */ /* 0x000fc0000383ffff */
[----:B------:R-:W-:-:S00]  /*0150*/  NOP ;  /* 0x0000000000007918 */ /* 0x000fc00000000000 */
        /* <DEDUP_REMOVED lines=10> */
.L_x_1:


//--------------------- .nv.shared.reserved.0     --------------------------
	.section	.nv.shared.reserved.0,"aw",@nobits
	.weak		__nv_reservedSMEM_offset_0_alias
	.size		__nv_reservedSMEM_offset_0_alias, 0, 64
	.other		__nv_reservedSMEM_offset_0_alias,@"STO_CUDA_RESERVED_SHARED STV_DEFAULT"
__nv_reservedSMEM_offset_0_alias:
	.zero		0
	.zero		64


//--------------------- .nv.constant0._Z9DP_kernelPiS_ii --------------------------
	.section	.nv.constant0._Z9DP_kernelPiS_ii,"a",@progbits
	.sectionflags	@""
	.align	4
.nv.constant0._Z9DP_kernelPiS_ii:
	.zero		920


//--------------------- SYMBOLS --------------------------

	.type		.nv.reservedSmem.offset0,@object
	.size		.nv.reservedSmem.offset0,0x4
